//
// Generated by NVIDIA NVVM Compiler
//
// Compiler Build ID: CL-36424714
// Cuda compilation tools, release 13.0, V13.0.88
// Based on NVVM 20.0.0
//

.version 9.0
.target sm_100
.address_size 64

	// .globl	_Z8parallelPfS_S_S_S_

.visible .entry _Z8parallelPfS_S_S_S_(
	.param .u64 .ptr .align 1 _Z8parallelPfS_S_S_S__param_0,
	.param .u64 .ptr .align 1 _Z8parallelPfS_S_S_S__param_1,
	.param .u64 .ptr .align 1 _Z8parallelPfS_S_S_S__param_2,
	.param .u64 .ptr .align 1 _Z8parallelPfS_S_S_S__param_3,
	.param .u64 .ptr .align 1 _Z8parallelPfS_S_S_S__param_4
)
{
	.reg .b32 	%r<2>;
	.reg .b32 	%f<7>;
	.reg .b64 	%rd<17>;

	ld.param.u64 	%rd1, [_Z8parallelPfS_S_S_S__param_0];
	ld.param.u64 	%rd2, [_Z8parallelPfS_S_S_S__param_1];
	ld.param.u64 	%rd3, [_Z8parallelPfS_S_S_S__param_2];
	ld.param.u64 	%rd4, [_Z8parallelPfS_S_S_S__param_3];
	ld.param.u64 	%rd5, [_Z8parallelPfS_S_S_S__param_4];
	cvta.to.global.u64 	%rd6, %rd5;
	cvta.to.global.u64 	%rd7, %rd2;
	cvta.to.global.u64 	%rd8, %rd4;
	cvta.to.global.u64 	%rd9, %rd3;
	cvta.to.global.u64 	%rd10, %rd1;
	mov.u32 	%r1, %tid.x;
	mul.wide.u32 	%rd11, %r1, 4;
	add.s64 	%rd12, %rd10, %rd11;
	ld.global.f32 	%f1, [%rd12];
	add.s64 	%rd13, %rd9, %rd11;
	ld.global.f32 	%f2, [%rd13];
	div.rn.f32 	%f3, %f1, %f2;
	add.s64 	%rd14, %rd8, %rd11;
	st.global.f32 	[%rd14], %f3;
	add.s64 	%rd15, %rd7, %rd11;
	ld.global.f32 	%f4, [%rd15];
	ld.global.f32 	%f5, [%rd13];
	div.rn.f32 	%f6, %f4, %f5;
	add.s64 	%rd16, %rd6, %rd11;
	st.global.f32 	[%rd16], %f6;
	ret;

}


// ===== COMPILED SASS (sm_100) =====

	.target	sm_100

	.elftype	@"ET_EXEC"


//--------------------- .note.nv.tkinfo           --------------------------
	.section	.note.nv.tkinfo,"",@"SHT_NOTE"
	.sectionflags	@"SHF_NOTE_NV_TKINFO"
	.tkinfo
        /*0018*/ 	.word	0x00000002
        /*0030*/ 	.string	""
        /*0030*/ 	.string	"ptxas"
        /*0030*/ 	.string	"Cuda compilation tools, release 13.0, V13.0.88"
        /*0030*/ 	.string	"Build cuda_13.0.r13.0/compiler.36424714_0"
        /*0030*/ 	.string	"-arch sm_100 -m 64 "



//--------------------- .note.nv.cuinfo           --------------------------
	.section	.note.nv.cuinfo,"",@"SHT_NOTE"
	.sectionflags	@"SHF_NOTE_NV_CUINFO"
        /*0018*/ 	.short	0x0002
        /*001a*/ 	.short	0x0064
        /*001c*/ 	.short	0x0082
	.zero		2


//--------------------- .nv.info                  --------------------------
	.section	.nv.info,"",@"SHT_CUDA_INFO"
	.align	4


	//----- nvinfo : EIATTR_REGCOUNT
	.align		4
        /*0000*/ 	.byte	0x04, 0x2f
        /*0002*/ 	.short	(.L_1 - .L_0)
	.align		4
.L_0:
        /*0004*/ 	.word	index@(_Z8parallelPfS_S_S_S_)
        /*0008*/ 	.word	0x00000011


	//----- nvinfo : EIATTR_FRAME_SIZE
	.align		4
.L_1:
        /*000c*/ 	.byte	0x04, 0x11
        /*000e*/ 	.short	(.L_3 - .L_2)
	.align		4
.L_2:
        /*0010*/ 	.word	index@($__internal_0_$__cuda_sm3x_div_rn_noftz_f32_slowpath)
        /*0014*/ 	.word	0x00000000


	//----- nvinfo : EIATTR_FRAME_SIZE
	.align		4
.L_3:
        /*0018*/ 	.byte	0x04, 0x11
        /*001a*/ 	.short	(.L_5 - .L_4)
	.align		4
.L_4:
        /*001c*/ 	.word	index@(_Z8parallelPfS_S_S_S_)
        /*0020*/ 	.word	0x00000000


	//----- nvinfo : EIATTR_MIN_STACK_SIZE
	.align		4
.L_5:
        /*0024*/ 	.byte	0x04, 0x12
        /*0026*/ 	.short	(.L_7 - .L_6)
	.align		4
.L_6:
        /*0028*/ 	.word	index@(_Z8parallelPfS_S_S_S_)
        /*002c*/ 	.word	0x00000000
.L_7:


//--------------------- .nv.compat                --------------------------
	.section	.nv.compat,"",@"SHT_CUDA_COMPAT_INFO"
	.align	4
        /*0000*/ 	.byte	0x02, 0x09, 0x00, 0x00, 0x02, 0x02, 0x01, 0x00, 0x02, 0x05, 0x05, 0x00, 0x03, 0x07, 0x01, 0x01
        /*0010*/ 	.byte	0x02, 0x03, 0x00, 0x00, 0x02, 0x06, 0x01, 0x00, 0x04, 0x0b, 0x08, 0x00, 0x01, 0x00, 0x00, 0x00
        /*0020*/ 	.byte	0x00, 0x00, 0x00, 0x00


//--------------------- .nv.info._Z8parallelPfS_S_S_S_ --------------------------
	.section	.nv.info._Z8parallelPfS_S_S_S_,"",@"SHT_CUDA_INFO"
	.sectionflags	@""
	.align	4


	//----- nvinfo : EIATTR_CUDA_API_VERSION
	.align		4
        /*0000*/ 	.byte	0x04, 0x37
        /*0002*/ 	.short	(.L_9 - .L_8)
.L_8:
        /*0004*/ 	.word	0x00000082


	//----- nvinfo : EIATTR_KPARAM_INFO
	.align		4
.L_9:
        /*0008*/ 	.byte	0x04, 0x17
        /*000a*/ 	.short	(.L_11 - .L_10)
.L_10:
        /*000c*/ 	.word	0x00000000
        /*0010*/ 	.short	0x0004
        /*0012*/ 	.short	0x0020
        /*0014*/ 	.byte	0x00, 0xf5, 0x21, 0x00


	//----- nvinfo : EIATTR_KPARAM_INFO
	.align		4
.L_11:
        /*0018*/ 	.byte	0x04, 0x17
        /*001a*/ 	.short	(.L_13 - .L_12)
.L_12:
        /*001c*/ 	.word	0x00000000
        /*0020*/ 	.short	0x0003
        /*0022*/ 	.short	0x0018
        /*0024*/ 	.byte	0x00, 0xf5, 0x21, 0x00


	//----- nvinfo : EIATTR_KPARAM_INFO
	.align		4
.L_13:
        /*0028*/ 	.byte	0x04, 0x17
        /*002a*/ 	.short	(.L_15 - .L_14)
.L_14:
        /*002c*/ 	.word	0x00000000
        /*0030*/ 	.short	0x0002
        /*0032*/ 	.short	0x0010
        /*0034*/ 	.byte	0x00, 0xf5, 0x21, 0x00


	//----- nvinfo : EIATTR_KPARAM_INFO
	.align		4
.L_15:
        /*0038*/ 	.byte	0x04, 0x17
        /*003a*/ 	.short	(.L_17 - .L_16)
.L_16:
        /*003c*/ 	.word	0x00000000
        /*0040*/ 	.short	0x0001
        /*0042*/ 	.short	0x0008
        /*0044*/ 	.byte	0x00, 0xf5, 0x21, 0x00


	//----- nvinfo : EIATTR_KPARAM_INFO
	.align		4
.L_17:
        /*0048*/ 	.byte	0x04, 0x17
        /*004a*/ 	.short	(.L_19 - .L_18)
.L_18:
        /*004c*/ 	.word	0x00000000
        /*0050*/ 	.short	0x0000
        /*0052*/ 	.short	0x0000
        /*0054*/ 	.byte	0x00, 0xf5, 0x21, 0x00


	//----- nvinfo : EIATTR_SPARSE_MMA_MASK
	.align		4
.L_19:
        /*0058*/ 	.byte	0x03, 0x50
        /*005a*/ 	.short	0x0000


	//----- nvinfo : EIATTR_MAXREG_COUNT
	.align		4
        /*005c*/ 	.byte	0x03, 0x1b
        /*005e*/ 	.short	0x00ff


	//----- nvinfo : EIATTR_MERCURY_ISA_VERSION
	.align		4
        /*0060*/ 	.byte	0x03, 0x5f
        /*0062*/ 	.short	0x0101


	//----- nvinfo : EIATTR_VRC_CTA_INIT_COUNT
	.align		4
        /*0064*/ 	.byte	0x02, 0x4a
	.zero		1
	.zero		1


	//----- nvinfo : EIATTR_EXIT_INSTR_OFFSETS
	.align		4
        /*0068*/ 	.byte	0x04, 0x1c
        /*006a*/ 	.short	(.L_21 - .L_20)


	//   ....[0]....
.L_20:
        /*006c*/ 	.word	0x000002d0


	//----- nvinfo : EIATTR_CRS_STACK_SIZE
	.align		4
.L_21:
        /*0070*/ 	.byte	0x04, 0x1e
        /*0072*/ 	.short	(.L_23 - .L_22)
.L_22:
        /*0074*/ 	.word	0x00000000


	//----- nvinfo : EIATTR_CBANK_PARAM_SIZE
	.align		4
.L_23:
        /*0078*/ 	.byte	0x03, 0x19
        /*007a*/ 	.short	0x0028


	//----- nvinfo : EIATTR_PARAM_CBANK
	.align		4
        /*007c*/ 	.byte	0x04, 0x0a
        /*007e*/ 	.short	(.L_25 - .L_24)
	.align		4
.L_24:
        /*0080*/ 	.word	index@(.nv.constant0._Z8parallelPfS_S_S_S_)
        /*0084*/ 	.short	0x0380
        /*0086*/ 	.short	0x0028


	//----- nvinfo : EIATTR_SW_WAR
	.align		4
.L_25:
        /*0088*/ 	.byte	0x04, 0x36
        /*008a*/ 	.short	(.L_27 - .L_26)
.L_26:
        /*008c*/ 	.word	0x00000008
.L_27:


//--------------------- .nv.callgraph             --------------------------
	.section	.nv.callgraph,"",@"SHT_CUDA_CALLGRAPH"
	.align	4
	.sectionentsize	8
	.align		4
        /*0000*/ 	.word	0x00000000
	.align		4
        /*0004*/ 	.word	0xffffffff
	.align		4
        /*0008*/ 	.word	0x00000000
	.align		4
        /*000c*/ 	.word	0xfffffffe
	.align		4
        /*0010*/ 	.word	0x00000000
	.align		4
        /*0014*/ 	.word	0xfffffffd
	.align		4
        /*0018*/ 	.word	0x00000000
	.align		4
        /*001c*/ 	.word	0xfffffffc


//--------------------- .text._Z8parallelPfS_S_S_S_ --------------------------
	.section	.text._Z8parallelPfS_S_S_S_,"ax",@progbits
	.align	128
        .global         _Z8parallelPfS_S_S_S_
        .type           _Z8parallelPfS_S_S_S_,@function
        .size           _Z8parallelPfS_S_S_S_,(.L_x_16 - _Z8parallelPfS_S_S_S_)
        .other          _Z8parallelPfS_S_S_S_,@"STO_CUDA_ENTRY STV_DEFAULT"
_Z8parallelPfS_S_S_S_:
.text._Z8parallelPfS_S_S_S_:
[----:B------:R-:W-:Y:S01]  /*0000*/  LDC R1, c[0x0][0x37c] ;  /* 0x0000df00ff017b82 */ /* 0x000fe20000000800 */
[----:B------:R-:W0:Y:S07]  /*0010*/  S2R R2, SR_TID.X ;  /* 0x0000000000027919 */ /* 0x000e2e0000002100 */
[----:B------:R-:W0:Y:S01]  /*0020*/  LDC.64 R4, c[0x0][0x390] ;  /* 0x0000e400ff047b82 */ /* 0x000e220000000a00 */
[----:B------:R-:W1:Y:S07]  /*0030*/  LDCU.64 UR4, c[0x0][0x358] ;  /* 0x00006b00ff0477ac */ /* 0x000e6e0008000a00 */
[----:B------:R-:W2:Y:S01]  /*0040*/  LDC.64 R6, c[0x0][0x380] ;  /* 0x0000e000ff067b82 */ /* 0x000ea20000000a00 */
[----:B0-----:R-:W-:-:S05]  /*0050*/  IMAD.WIDE.U32 R4, R2, 0x4, R4 ;  /* 0x0000000402047825 */ /* 0x001fca00078e0004 */
[----:B-1----:R-:W3:Y:S01]  /*0060*/  LDG.E R3, desc[UR4][R4.64] ;  /* 0x0000000404037981 */ /* 0x002ee2000c1e1900 */
[----:B--2---:R-:W-:-:S05]  /*0070*/  IMAD.WIDE.U32 R6, R2, 0x4, R6 ;  /* 0x0000000402067825 */ /* 0x004fca00078e0006 */
[----:B------:R-:W2:Y:S01]  /*0080*/  LDG.E R0, desc[UR4][R6.64] ;  /* 0x0000000406007981 */ /* 0x000ea2000c1e1900 */
[----:B------:R-:W-:Y:S01]  /*0090*/  BSSY.RECONVERGENT B0, `(.L_x_0) ;  /* 0x000000c000007945 */ /* 0x000fe20003800200 */
[----:B---3--:R-:W0:Y:S08]  /*00a0*/  MUFU.RCP R8, R3 ;  /* 0x0000000300087308 */ /* 0x008e300000001000 */
[----:B--2---:R-:W1:Y:S01]  /*00b0*/  FCHK P0, R0, R3 ;  /* 0x0000000300007302 */ /* 0x004e620000000000 */
[----:B0-----:R-:W-:-:S04]  /*00c0*/  FFMA R9, -R3, R8, 1 ;  /* 0x3f80000003097423 */ /* 0x001fc80000000108 */
[----:B------:R-:W-:-:S04]  /*00d0*/  FFMA R9, R8, R9, R8 ;  /* 0x0000000908097223 */ /* 0x000fc80000000008 */
[----:B------:R-:W-:-:S04]  /*00e0*/  FFMA R8, R0, R9, RZ ;  /* 0x0000000900087223 */ /* 0x000fc800000000ff */
[----:B------:R-:W-:-:S04]  /*00f0*/  FFMA R10, -R3, R8, R0 ;  /* 0x00000008030a7223 */ /* 0x000fc80000000100 */
[----:B------:R-:W-:Y:S01]  /*0100*/  FFMA R11, R9, R10, R8 ;  /* 0x0000000a090b7223 */ /* 0x000fe20000000008 */
[----:B-1----:R-:W-:Y:S06]  /*0110*/  @!P0 BRA `(.L_x_1) ;  /* 0x00000000000c8947 */ /* 0x002fec0003800000 */
[----:B------:R-:W-:-:S07]  /*0120*/  MOV R6, 0x140 ;  /* 0x0000014000067802 */ /* 0x000fce0000000f00 */
[----:B------:R-:W-:Y:S05]  /*0130*/  CALL.REL.NOINC `($__internal_0_$__cuda_sm3x_div_rn_noftz_f32_slowpath) ;  /* 0x0000000000687944 */ /* 0x000fea0003c00000 */
[----:B------:R-:W-:-:S07]  /*0140*/  IMAD.MOV.U32 R11, RZ, RZ, R0 ;  /* 0x000000ffff0b7224 */ /* 0x000fce00078e0000 */
.L_x_1:
[----:B------:R-:W-:Y:S05]  /*0150*/  BSYNC.RECONVERGENT B0 ;  /* 0x0000000000007941 */ /* 0x000fea0003800200 */
.L_x_0:
[----:B------:R-:W0:Y:S08]  /*0160*/  LDC.64 R6, c[0x0][0x398] ;  /* 0x0000e600ff067b82 */ /* 0x000e300000000a00 */
[----:B------:R-:W1:Y:S01]  /*0170*/  LDC.64 R8, c[0x0][0x388] ;  /* 0x0000e200ff087b82 */ /* 0x000e620000000a00 */
[----:B0-----:R-:W-:-:S05]  /*0180*/  IMAD.WIDE.U32 R6, R2, 0x4, R6 ;  /* 0x0000000402067825 */ /* 0x001fca00078e0006 */
[----:B------:R0:W-:Y:S04]  /*0190*/  STG.E desc[UR4][R6.64], R11 ;  /* 0x0000000b06007986 */ /* 0x0001e8000c101904 */
[----:B------:R-:W2:Y:S01]  /*01a0*/  LDG.E R3, desc[UR4][R4.64] ;  /* 0x0000000404037981 */ /* 0x000ea2000c1e1900 */
[----:B-1----:R-:W-:-:S05]  /*01b0*/  IMAD.WIDE.U32 R8, R2, 0x4, R8 ;  /* 0x0000000402087825 */ /* 0x002fca00078e0008 */
[----:B------:R-:W3:Y:S01]  /*01c0*/  LDG.E R0, desc[UR4][R8.64] ;  /* 0x0000000408007981 */ /* 0x000ee2000c1e1900 */
[----:B------:R-:W-:Y:S01]  /*01d0*/  BSSY.RECONVERGENT B0, `(.L_x_2) ;  /* 0x000000c000007945 */ /* 0x000fe20003800200 */
[----:B--2---:R-:W1:Y:S08]  /*01e0*/  MUFU.RCP R10, R3 ;  /* 0x00000003000a7308 */ /* 0x004e700000001000 */
[----:B---3--:R-:W2:Y:S01]  /*01f0*/  FCHK P0, R0, R3 ;  /* 0x0000000300007302 */ /* 0x008ea20000000000 */
[----:B-1----:R-:W-:-:S04]  /*0200*/  FFMA R13, -R3, R10, 1 ;  /* 0x3f800000030d7423 */ /* 0x002fc8000000010a */
[----:B------:R-:W-:-:S04]  /*0210*/  FFMA R13, R10, R13, R10 ;  /* 0x0000000d0a0d7223 */ /* 0x000fc8000000000a */
[----:B------:R-:W-:-:S04]  /*0220*/  FFMA R10, R0, R13, RZ ;  /* 0x0000000d000a7223 */ /* 0x000fc800000000ff */
[----:B------:R-:W-:-:S04]  /*0230*/  FFMA R12, -R3, R10, R0 ;  /* 0x0000000a030c7223 */ /* 0x000fc80000000100 */
[----:B------:R-:W-:Y:S01]  /*0240*/  FFMA R13, R13, R12, R10 ;  /* 0x0000000c0d0d7223 */ /* 0x000fe2000000000a */
[----:B0-2---:R-:W-:Y:S06]  /*0250*/  @!P0 BRA `(.L_x_3) ;  /* 0x00000000000c8947 */ /* 0x005fec0003800000 */
[----:B------:R-:W-:-:S07]  /*0260*/  MOV R6, 0x280 ;  /* 0x0000028000067802 */ /* 0x000fce0000000f00 */
[----:B------:R-:W-:Y:S05]  /*0270*/  CALL.REL.NOINC `($__internal_0_$__cuda_sm3x_div_rn_noftz_f32_slowpath) ;  /* 0x0000000000187944 */ /* 0x000fea0003c00000 */
[----:B------:R-:W-:-:S07]  /*0280*/  IMAD.MOV.U32 R13, RZ, RZ, R0 ;  /* 0x000000ffff0d7224 */ /* 0x000fce00078e0000 */
.L_x_3:
[----:B------:R-:W-:Y:S05]  /*0290*/  BSYNC.RECONVERGENT B0 ;  /* 0x0000000000007941 */ /* 0x000fea0003800200 */
.L_x_2:
[----:B------:R-:W0:Y:S02]  /*02a0*/  LDC.64 R4, c[0x0][0x3a0] ;  /* 0x0000e800ff047b82 */ /* 0x000e240000000a00 */
[----:B0-----:R-:W-:-:S05]  /*02b0*/  IMAD.WIDE.U32 R2, R2, 0x4, R4 ;  /* 0x0000000402027825 */ /* 0x001fca00078e0004 */
[----:B------:R-:W-:Y:S01]  /*02c0*/  STG.E desc[UR4][R2.64], R13 ;  /* 0x0000000d02007986 */ /* 0x000fe2000c101904 */
[----:B------:R-:W-:Y:S05]  /*02d0*/  EXIT ;  /* 0x000000000000794d */ /* 0x000fea0003800000 */
        .weak           $__internal_0_$__cuda_sm3x_div_rn_noftz_f32_slowpath
        .type           $__internal_0_$__cuda_sm3x_div_rn_noftz_f32_slowpath,@function
        .size           $__internal_0_$__cuda_sm3x_div_rn_noftz_f32_slowpath,(.L_x_16 - $__internal_0_$__cuda_sm3x_div_rn_noftz_f32_slowpath)
$__internal_0_$__cuda_sm3x_div_rn_noftz_f32_slowpath:
[----:B------:R-:W-:Y:S01]  /*02e0*/  SHF.R.U32.HI R8, RZ, 0x17, R3 ;  /* 0x00000017ff087819 */ /* 0x000fe20000011603 */
[----:B------:R-:W-:Y:S01]  /*02f0*/  BSSY.RECONVERGENT B1, `(.L_x_4) ;  /* 0x0000062000017945 */ /* 0x000fe20003800200 */
[----:B------:R-:W-:Y:S02]  /*0300*/  SHF.R.U32.HI R7, RZ, 0x17, R0 ;  /* 0x00000017ff077819 */ /* 0x000fe40000011600 */
[----:B------:R-:W-:Y:S02]  /*0310*/  LOP3.LUT R12, R8, 0xff, RZ, 0xc0, !PT ;  /* 0x000000ff080c7812 */ /* 0x000fe400078ec0ff */
[----:B------:R-:W-:-:S03]  /*0320*/  LOP3.LUT R10, R7, 0xff, RZ, 0xc0, !PT ;  /* 0x000000ff070a7812 */ /* 0x000fc600078ec0ff */
[----:B------:R-:W-:Y:S02]  /*0330*/  VIADD R9, R12, 0xffffffff ;  /* 0xffffffff0c097836 */ /* 0x000fe40000000000 */
[----:B------:R-:W-:-:S03]  /*0340*/  VIADD R8, R10, 0xffffffff ;  /* 0xffffffff0a087836 */ /* 0x000fc60000000000 */
[----:B------:R-:W-:-:S04]  /*0350*/  ISETP.GT.U32.AND P0, PT, R9, 0xfd, PT ;  /* 0x000000fd0900780c */ /* 0x000fc80003f04070 */
[----:B------:R-:W-:-:S13]  /*0360*/  ISETP.GT.U32.OR P0, PT, R8, 0xfd, P0 ;  /* 0x000000fd0800780c */ /* 0x000fda0000704470 */
[----:B------:R-:W-:Y:S01]  /*0370*/  @!P0 IMAD.MOV.U32 R7, RZ, RZ, RZ ;  /* 0x000000ffff078224 */ /* 0x000fe200078e00ff */
[----:B------:R-:W-:Y:S06]  /*0380*/  @!P0 BRA `(.L_x_5) ;  /* 0x00000000005c8947 */ /* 0x000fec0003800000 */
[----:B------:R-:W-:Y:S02]  /*0390*/  FSETP.GTU.FTZ.AND P0, PT, |R0|, +INF , PT ;  /* 0x7f8000000000780b */ /* 0x000fe40003f1c200 */
[----:B------:R-:W-:-:S04]  /*03a0*/  FSETP.GTU.FTZ.AND P1, PT, |R3|, +INF , PT ;  /* 0x7f8000000300780b */ /* 0x000fc80003f3c200 */
[----:B------:R-:W-:-:S13]  /*03b0*/  PLOP3.LUT P0, PT, P0, P1, PT, 0xf8, 0x8f ;  /* 0x00000000008f781c */ /* 0x000fda0000703f70 */
[----:B------:R-:W-:Y:S05]  /*03c0*/  @P0 BRA `(.L_x_6) ;  /* 0x00000004004c0947 */ /* 0x000fea0003800000 */
[----:B------:R-:W-:-:S13]  /*03d0*/  LOP3.LUT P0, RZ, R3, 0x7fffffff, R0, 0xc8, !PT ;  /* 0x7fffffff03ff7812 */ /* 0x000fda000780c800 */
[----:B------:R-:W-:Y:S05]  /*03e0*/  @!P0 BRA `(.L_x_7) ;  /* 0x00000004003c8947 */ /* 0x000fea0003800000 */
[C---:B------:R-:W-:Y:S02]  /*03f0*/  FSETP.NEU.FTZ.AND P2, PT, |R0|.reuse, +INF , PT ;  /* 0x7f8000000000780b */ /* 0x040fe40003f5d200 */
[----:B------:R-:W-:Y:S02]  /*0400*/  FSETP.NEU.FTZ.AND P1, PT, |R3|, +INF , PT ;  /* 0x7f8000000300780b */ /* 0x000fe40003f3d200 */
[----:B------:R-:W-:-:S11]  /*0410*/  FSETP.NEU.FTZ.AND P0, PT, |R0|, +INF , PT ;  /* 0x7f8000000000780b */ /* 0x000fd60003f1d200 */
[----:B------:R-:W-:Y:S05]  /*0420*/  @!P1 BRA !P2, `(.L_x_7) ;  /* 0x00000004002c9947 */ /* 0x000fea0005000000 */
[----:B------:R-:W-:-:S04]  /*0430*/  LOP3.LUT P2, RZ, R0, 0x7fffffff, RZ, 0xc0, !PT ;  /* 0x7fffffff00ff7812 */ /* 0x000fc8000784c0ff */
[----:B------:R-:W-:-:S13]  /*0440*/  PLOP3.LUT P1, PT, P1, P2, PT, 0x2f, 0xf2 ;  /* 0x0000000000f2781c */ /* 0x000fda0000f24577 */
[----:B------:R-:W-:Y:S05]  /*0450*/  @P1 BRA `(.L_x_8) ;  /* 0x0000000400181947 */ /* 0x000fea0003800000 */
[----:B------:R-:W-:-:S04]  /*0460*/  LOP3.LUT P1, RZ, R3, 0x7fffffff, RZ, 0xc0, !PT ;  /* 0x7fffffff03ff7812 */ /* 0x000fc8000782c0ff */
[----:B------:R-:W-:-:S13]  /*0470*/  PLOP3.LUT P0, PT, P0, P1, PT, 0x2f, 0xf2 ;  /* 0x0000000000f2781c */ /* 0x000fda0000702577 */
[----:B------:R-:W-:Y:S05]  /*0480*/  @P0 BRA `(.L_x_9) ;  /* 0x0000000400000947 */ /* 0x000fea0003800000 */
[----:B------:R-:W-:Y:S02]  /*0490*/  ISETP.GE.AND P0, PT, R8, RZ, PT ;  /* 0x000000ff0800720c */ /* 0x000fe40003f06270 */
[----:B------:R-:W-:-:S11]  /*04a0*/  ISETP.GE.AND P1, PT, R9, RZ, PT ;  /* 0x000000ff0900720c */ /* 0x000fd60003f26270 */
[----:B------:R-:W-:Y:S02]  /*04b0*/  @P0 IMAD.MOV.U32 R7, RZ, RZ, RZ ;  /* 0x000000ffff070224 */ /* 0x000fe400078e00ff */
[----:B------:R-:W-:Y:S01]  /*04c0*/  @!P0 FFMA R0, R0, 1.84467440737095516160e+19, RZ ;  /* 0x5f80000000008823 */ /* 0x000fe200000000ff */
[----:B------:R-:W-:Y:S02]  /*04d0*/  @!P0 IMAD.MOV.U32 R7, RZ, RZ, -0x40 ;  /* 0xffffffc0ff078424 */ /* 0x000fe400078e00ff */
[----:B------:R-:W-:Y:S02]  /*04e0*/  @!P1 FFMA R3, R3, 1.84467440737095516160e+19, RZ ;  /* 0x5f80000003039823 */ /* 0x000fe400000000ff */
[----:B------:R-:W-:-:S07]  /*04f0*/  @!P1 VIADD R7, R7, 0x40 ;  /* 0x0000004007079836 */ /* 0x000fce0000000000 */
.L_x_5:
[----:B------:R-:W-:Y:S01]  /*0500*/  LEA R8, R12, 0xc0800000, 0x17 ;  /* 0xc08000000c087811 */ /* 0x000fe200078eb8ff */
[----:B------:R-:W-:Y:S04]  /*0510*/  BSSY.RECONVERGENT B2, `(.L_x_10) ;  /* 0x0000036000027945 */ /* 0x000fe80003800200 */
[----:B------:R-:W-:Y:S02]  /*0520*/  IMAD.IADD R8, R3, 0x1, -R8 ;  /* 0x0000000103087824 */ /* 0x000fe400078e0a08 */
[----:B------:R-:W-:Y:S02]  /*0530*/  VIADD R3, R10, 0xffffff81 ;  /* 0xffffff810a037836 */ /* 0x000fe40000000000 */
[----:B------:R0:W1:Y:S01]  /*0540*/  MUFU.RCP R9, R8 ;  /* 0x0000000800097308 */ /* 0x0000620000001000 */
[----:B------:R-:W-:Y:S01]  /*0550*/  FADD.FTZ R11, -R8, -RZ ;  /* 0x800000ff080b7221 */ /* 0x000fe20000010100 */
[C---:B------:R-:W-:Y:S01]  /*0560*/  IMAD R0, R3.reuse, -0x800000, R0 ;  /* 0xff80000003007824 */ /* 0x040fe200078e0200 */
[----:B0-----:R-:W-:-:S05]  /*0570*/  IADD3 R8, PT, PT, R3, 0x7f, -R12 ;  /* 0x0000007f03087810 */ /* 0x001fca0007ffe80c */
[----:B------:R-:W-:Y:S02]  /*0580*/  IMAD.IADD R8, R8, 0x1, R7 ;  /* 0x0000000108087824 */ /* 0x000fe400078e0207 */
[----:B-1----:R-:W-:-:S04]  /*0590*/  FFMA R10, R9, R11, 1 ;  /* 0x3f800000090a7423 */ /* 0x002fc8000000000b */
[----:B------:R-:W-:-:S04]  /*05a0*/  FFMA R14, R9, R10, R9 ;  /* 0x0000000a090e7223 */ /* 0x000fc80000000009 */
[----:B------:R-:W-:-:S04]  /*05b0*/  FFMA R9, R0, R14, RZ ;  /* 0x0000000e00097223 */ /* 0x000fc800000000ff */
[----:B------:R-:W-:-:S04]  /*05c0*/  FFMA R10, R11, R9, R0 ;  /* 0x000000090b0a7223 */ /* 0x000fc80000000000 */
[----:B------:R-:W-:-:S04]  /*05d0*/  FFMA R9, R14, R10, R9 ;  /* 0x0000000a0e097223 */ /* 0x000fc80000000009 */
[----:B------:R-:W-:-:S04]  /*05e0*/  FFMA R10, R11, R9, R0 ;  /* 0x000000090b0a7223 */ /* 0x000fc80000000000 */
[----:B------:R-:W-:-:S05]  /*05f0*/  FFMA R0, R14, R10, R9 ;  /* 0x0000000a0e007223 */ /* 0x000fca0000000009 */
[----:B------:R-:W-:-:S04]  /*0600*/  SHF.R.U32.HI R3, RZ, 0x17, R0 ;  /* 0x00000017ff037819 */ /* 0x000fc80000011600 */
[----:B------:R-:W-:-:S05]  /*0610*/  LOP3.LUT R3, R3, 0xff, RZ, 0xc0, !PT ;  /* 0x000000ff03037812 */ /* 0x000fca00078ec0ff */
[----:B------:R-:W-:-:S04]  /*0620*/  IMAD.IADD R11, R3, 0x1, R8 ;  /* 0x00000001030b7824 */ /* 0x000fc800078e0208 */
[----:B------:R-:W-:-:S05]  /*0630*/  VIADD R3, R11, 0xffffffff ;  /* 0xffffffff0b037836 */ /* 0x000fca0000000000 */
[----:B------:R-:W-:-:S13]  /*0640*/  ISETP.GE.U32.AND P0, PT, R3, 0xfe, PT ;  /* 0x000000fe0300780c */ /* 0x000fda0003f06070 */
[----:B------:R-:W-:Y:S05]  /*0650*/  @!P0 BRA `(.L_x_11) ;  /* 0x0000000000808947 */ /* 0x000fea0003800000 */
[----:B------:R-:W-:-:S13]  /*0660*/  ISETP.GT.AND P0, PT, R11, 0xfe, PT ;  /* 0x000000fe0b00780c */ /* 0x000fda0003f04270 */
[----:B------:R-:W-:Y:S05]  /*0670*/  @P0 BRA `(.L_x_12) ;  /* 0x00000000006c0947 */ /* 0x000fea0003800000 */
[----:B------:R-:W-:-:S13]  /*0680*/  ISETP.GE.AND P0, PT, R11, 0x1, PT ;  /* 0x000000010b00780c */ /* 0x000fda0003f06270 */
[----:B------:R-:W-:Y:S05]  /*0690*/  @P0 BRA `(.L_x_13) ;  /* 0x0000000000740947 */ /* 0x000fea0003800000 */
[----:B------:R-:W-:Y:S02]  /*06a0*/  ISETP.GE.AND P0, PT, R11, -0x18, PT ;  /* 0xffffffe80b00780c */ /* 0x000fe40003f06270 */
[----:B------:R-:W-:-:S11]  /*06b0*/  LOP3.LUT R0, R0, 0x80000000, RZ, 0xc0, !PT ;  /* 0x8000000000007812 */ /* 0x000fd600078ec0ff */
[----:B------:R-:W-:Y:S05]  /*06c0*/  @!P0 BRA `(.L_x_13) ;  /* 0x0000000000688947 */ /* 0x000fea0003800000 */
[CCC-:B------:R-:W-:Y:S01]  /*06d0*/  FFMA.RZ R3, R14.reuse, R10.reuse, R9.reuse ;  /* 0x0000000a0e037223 */ /* 0x1c0fe2000000c009 */
[CCC-:B------:R-:W-:Y:S01]  /*06e0*/  FFMA.RM R8, R14.reuse, R10.reuse, R9.reuse ;  /* 0x0000000a0e087223 */ /* 0x1c0fe20000004009 */
[C---:B------:R-:W-:Y:S02]  /*06f0*/  ISETP.NE.AND P2, PT, R11.reuse, RZ, PT ;  /* 0x000000ff0b00720c */ /* 0x040fe40003f45270 */
[----:B------:R-:W-:Y:S02]  /*0700*/  ISETP.NE.AND P1, PT, R11, RZ, PT ;  /* 0x000000ff0b00720c */ /* 0x000fe40003f25270 */
[----:B------:R-:W-:Y:S01]  /*0710*/  LOP3.LUT R7, R3, 0x7fffff, RZ, 0xc0, !PT ;  /* 0x007fffff03077812 */ /* 0x000fe200078ec0ff */
[----:B------:R-:W-:Y:S01]  /*0720*/  FFMA.RP R3, R14, R10, R9 ;  /* 0x0000000a0e037223 */ /* 0x000fe20000008009 */
[----:B------:R-:W-:Y:S02]  /*0730*/  VIADD R10, R11, 0x20 ;  /* 0x000000200b0a7836 */ /* 0x000fe40000000000 */
[----:B------:R-:W-:Y:S01]  /*0740*/  LOP3.LUT R7, R7, 0x800000, RZ, 0xfc, !PT ;  /* 0x0080000007077812 */ /* 0x000fe200078efcff */
[----:B------:R-:W-:Y:S01]  /*0750*/  IMAD.MOV R9, RZ, RZ, -R11 ;  /* 0x000000ffff097224 */ /* 0x000fe200078e0a0b */
[----:B------:R-:W-:-:S02]  /*0760*/  FSETP.NEU.FTZ.AND P0, PT, R3, R8, PT ;  /* 0x000000080300720b */ /* 0x000fc40003f1d000 */
[----:B------:R-:W-:Y:S02]  /*0770*/  SHF.L.U32 R10, R7, R10, RZ ;  /* 0x0000000a070a7219 */ /* 0x000fe400000006ff */
[----:B------:R-:W-:Y:S02]  /*0780*/  SEL R8, R9, RZ, P2 ;  /* 0x000000ff09087207 */ /* 0x000fe40001000000 */
[----:B------:R-:W-:Y:S02]  /*0790*/  ISETP.NE.AND P1, PT, R10, RZ, P1 ;  /* 0x000000ff0a00720c */ /* 0x000fe40000f25270 */
[----:B------:R-:W-:Y:S02]  /*07a0*/  SHF.R.U32.HI R8, RZ, R8, R7 ;  /* 0x00000008ff087219 */ /* 0x000fe40000011607 */
[----:B------:R-:W-:Y:S02]  /*07b0*/  PLOP3.LUT P0, PT, P0, P1, PT, 0xf8, 0x8f ;  /* 0x00000000008f781c */ /* 0x000fe40000703f70 */
[----:B------:R-:W-:-:S02]  /*07c0*/  SHF.R.U32.HI R10, RZ, 0x1, R8 ;  /* 0x00000001ff0a7819 */ /* 0x000fc40000011608 */
[----:B------:R-:W-:-:S04]  /*07d0*/  SEL R3, RZ, 0x1, !P0 ;  /* 0x00000001ff037807 */ /* 0x000fc80004000000 */
[----:B------:R-:W-:-:S04]  /*07e0*/  LOP3.LUT R3, R3, 0x1, R10, 0xf8, !PT ;  /* 0x0000000103037812 */ /* 0x000fc800078ef80a */
[----:B------:R-:W-:-:S05]  /*07f0*/  LOP3.LUT R3, R3, R8, RZ, 0xc0, !PT ;  /* 0x0000000803037212 */ /* 0x000fca00078ec0ff */
[----:B------:R-:W-:-:S05]  /*0800*/  IMAD.IADD R3, R10, 0x1, R3 ;  /* 0x000000010a037824 */ /* 0x000fca00078e0203 */
[----:B------:R-:W-:Y:S01]  /*0810*/  LOP3.LUT R0, R3, R0, RZ, 0xfc, !PT ;  /* 0x0000000003007212 */ /* 0x000fe200078efcff */
[----:B------:R-:W-:Y:S06]  /*0820*/  BRA `(.L_x_13) ;  /* 0x0000000000107947 */ /* 0x000fec0003800000 */
.L_x_12:
[----:B------:R-:W-:-:S04]  /*0830*/  LOP3.LUT R0, R0, 0x80000000, RZ, 0xc0, !PT ;  /* 0x8000000000007812 */ /* 0x000fc800078ec0ff */
[----:B------:R-:W-:Y:S01]  /*0840*/  LOP3.LUT R0, R0, 0x7f800000, RZ, 0xfc, !PT ;  /* 0x7f80000000007812 */ /* 0x000fe200078efcff */
[----:B------:R-:W-:Y:S06]  /*0850*/  BRA `(.L_x_13) ;  /* 0x0000000000047947 */ /* 0x000fec0003800000 */
.L_x_11:
[----:B------:R-:W-:-:S07]  /*0860*/  IMAD R0, R8, 0x800000, R0 ;  /* 0x0080000008007824 */ /* 0x000fce00078e0200 */
.L_x_13:
[----:B------:R-:W-:Y:S05]  /*0870*/  BSYNC.RECONVERGENT B2 ;  /* 0x0000000000027941 */ /* 0x000fea0003800200 */
.L_x_10:
[----:B------:R-:W-:Y:S05]  /*0880*/  BRA `(.L_x_14) ;  /* 0x0000000000207947 */ /* 0x000fea0003800000 */
.L_x_9:
[----:B------:R-:W-:-:S04]  /*0890*/  LOP3.LUT R0, R3, 0x80000000, R0, 0x48, !PT ;  /* 0x8000000003007812 */ /* 0x000fc800078e4800 */
[----:B------:R-:W-:Y:S01]  /*08a0*/  LOP3.LUT R0, R0, 0x7f800000, RZ, 0xfc, !PT ;  /* 0x7f80000000007812 */ /* 0x000fe200078efcff */
[----:B------:R-:W-:Y:S06]  /*08b0*/  BRA `(.L_x_14) ;  /* 0x0000000000147947 */ /* 0x000fec0003800000 */
.L_x_8:
[----:B------:R-:W-:Y:S01]  /*08c0*/  LOP3.LUT R0, R3, 0x80000000, R0, 0x48, !PT ;  /* 0x8000000003007812 */ /* 0x000fe200078e4800 */
[----:B------:R-:W-:Y:S06]  /*08d0*/  BRA `(.L_x_14) ;  /* 0x00000000000c7947 */ /* 0x000fec0003800000 */
.L_x_7:
[----:B------:R-:W0:Y:S01]  /*08e0*/  MUFU.RSQ R0, -QNAN ;  /* 0xffc0000000007908 */ /* 0x000e220000001400 */
[----:B------:R-:W-:Y:S05]  /*08f0*/  BRA `(.L_x_14) ;  /* 0x0000000000047947 */ /* 0x000fea0003800000 */
.L_x_6:
[----:B------:R-:W-:-:S07]  /*0900*/  FADD.FTZ R0, R0, R3 ;  /* 0x0000000300007221 */ /* 0x000fce0000010000 */
.L_x_14:
[----:B------:R-:W-:Y:S05]  /*0910*/  BSYNC.RECONVERGENT B1 ;  /* 0x0000000000017941 */ /* 0x000fea0003800200 */
.L_x_4:
[----:B------:R-:W-:-:S04]  /*0920*/  IMAD.MOV.U32 R7, RZ, RZ, 0x0 ;  /* 0x00000000ff077424 */ /* 0x000fc800078e00ff */
[----:B0-----:R-:W-:Y:S05]  /*0930*/  RET.REL.NODEC R6 `(_Z8parallelPfS_S_S_S_) ;  /* 0xfffffff406b07950 */ /* 0x001fea0003c3ffff */
.L_x_15:
[----:B------:R-:W-:-:S00]  /*0940*/  BRA `(.L_x_15) ;  /* 0xfffffffc00fc7947 */ /* 0x000fc0000383ffff */
[----:B------:R-:W-:-:S00]  /*0950*/  NOP ;  /* 0x0000000000007918 */ /* 0x000fc00000000000 */
        /* <DEDUP_REMOVED lines=10> */
.L_x_16:


//--------------------- .nv.shared.reserved.0     --------------------------
	.section	.nv.shared.reserved.0,"aw",@nobits
	.weak		__nv_reservedSMEM_offset_0_alias
	.size		__nv_reservedSMEM_offset_0_alias, 0, 64
	.other		__nv_reservedSMEM_offset_0_alias,@"STO_CUDA_RESERVED_SHARED STV_DEFAULT"
__nv_reservedSMEM_offset_0_alias:
	.zero		0
	.zero		64


//--------------------- .nv.constant0._Z8parallelPfS_S_S_S_ --------------------------
	.section	.nv.constant0._Z8parallelPfS_S_S_S_,"a",@progbits
	.sectionflags	@""
	.align	4
.nv.constant0._Z8parallelPfS_S_S_S_:
	.zero		936


//--------------------- SYMBOLS --------------------------

	.type		.nv.reservedSmem.offset0,@object
	.size		.nv.reservedSmem.offset0,0x4
